	.headerflags	@"EF_CUDA_TEXMODE_UNIFIED EF_CUDA_64BIT_ADDRESS EF_CUDA_SM86 EF_CUDA_VIRTUAL_SM(EF_CUDA_SM86)"
	.elftype	@"ET_EXEC"


//--------------------- .nv.info                  --------------------------
	.section	.nv.info,"",@"SHT_CUDA_INFO"
	.align	4


	//----- nvinfo : EIATTR_REGCOUNT
	.align		4
        /*0000*/ 	.byte	0x04, 0x2f
        /*0002*/ 	.short	(.L_2 - .L_1)
	.align		4
.L_1:
        /*0004*/ 	.word	index@(triton_poi_fused_cat_3)
        /*0008*/ 	.word	0x00000012


	//----- nvinfo : EIATTR_MIN_STACK_SIZE
	.align		4
.L_2:
        /*000c*/ 	.byte	0x04, 0x12
        /*000e*/ 	.short	(.L_4 - .L_3)
	.align		4
.L_3:
        /*0010*/ 	.word	index@(triton_poi_fused_cat_3)
        /*0014*/ 	.word	0x00000000


	//----- nvinfo : EIATTR_FRAME_SIZE
	.align		4
.L_4:
        /*0018*/ 	.byte	0x04, 0x11
        /*001a*/ 	.short	(.L_6 - .L_5)
	.align		4
.L_5:
        /*001c*/ 	.word	index@(triton_poi_fused_cat_3)
        /*0020*/ 	.word	0x00000000


	//----- nvinfo : EIATTR_MIN_STACK_SIZE
	.align		4
.L_6:
        /*0024*/ 	.byte	0x04, 0x12
        /*0026*/ 	.short	(.L_8 - .L_7)
	.align		4
.L_7:
        /*0028*/ 	.word	index@(triton_poi_fused_cat_3)
        /*002c*/ 	.word	0x00000000
.L_8:


//--------------------- .nv.info.triton_poi_fused_cat_3 --------------------------
	.section	.nv.info.triton_poi_fused_cat_3,"",@"SHT_CUDA_INFO"
	.sectionflags	@""
	.align	4


	//----- nvinfo : EIATTR_CUDA_API_VERSION
	.align		4
        /*0000*/ 	.byte	0x04, 0x37
        /*0002*/ 	.short	(.L_10 - .L_9)
.L_9:
        /*0004*/ 	.word	0x0000007c


	//----- nvinfo : EIATTR_SW2861232_WAR
	.align		4
.L_10:
        /*0008*/ 	.byte	0x01, 0x35
	.zero		2


	//----- nvinfo : EIATTR_PARAM_CBANK
	.align		4
        /*000c*/ 	.byte	0x04, 0x0a
        /*000e*/ 	.short	(.L_12 - .L_11)
	.align		4
.L_11:
        /*0010*/ 	.word	index@(.nv.constant0.triton_poi_fused_cat_3)
        /*0014*/ 	.short	0x0160
        /*0016*/ 	.short	0x0030


	//----- nvinfo : EIATTR_CBANK_PARAM_SIZE
	.align		4
.L_12:
        /*0018*/ 	.byte	0x03, 0x19
        /*001a*/ 	.short	0x0030


	//----- nvinfo : EIATTR_KPARAM_INFO
	.align		4
        /*001c*/ 	.byte	0x04, 0x17
        /*001e*/ 	.short	(.L_14 - .L_13)
.L_13:
        /*0020*/ 	.word	0x00000000
        /*0024*/ 	.short	0x0005
        /*0026*/ 	.short	0x0028
        /*0028*/ 	.byte	0x00, 0xf4, 0x21, 0x00


	//----- nvinfo : EIATTR_KPARAM_INFO
	.align		4
.L_14:
        /*002c*/ 	.byte	0x04, 0x17
        /*002e*/ 	.short	(.L_16 - .L_15)
.L_15:
        /*0030*/ 	.word	0x00000000
        /*0034*/ 	.short	0x0004
        /*0036*/ 	.short	0x0020
        /*0038*/ 	.byte	0x00, 0xf0, 0x11, 0x00


	//----- nvinfo : EIATTR_KPARAM_INFO
	.align		4
.L_16:
        /*003c*/ 	.byte	0x04, 0x17
        /*003e*/ 	.short	(.L_18 - .L_17)
.L_17:
        /*0040*/ 	.word	0x00000000
        /*0044*/ 	.short	0x0003
        /*0046*/ 	.short	0x0018
        /*0048*/ 	.byte	0x00, 0xf4, 0x21, 0x00


	//----- nvinfo : EIATTR_KPARAM_INFO
	.align		4
.L_18:
        /*004c*/ 	.byte	0x04, 0x17
        /*004e*/ 	.short	(.L_20 - .L_19)
.L_19:
        /*0050*/ 	.word	0x00000000
        /*0054*/ 	.short	0x0002
        /*0056*/ 	.short	0x0010
        /*0058*/ 	.byte	0x00, 0xf4, 0x21, 0x00


	//----- nvinfo : EIATTR_KPARAM_INFO
	.align		4
.L_20:
        /*005c*/ 	.byte	0x04, 0x17
        /*005e*/ 	.short	(.L_22 - .L_21)
.L_21:
        /*0060*/ 	.word	0x00000000
        /*0064*/ 	.short	0x0001
        /*0066*/ 	.short	0x0008
        /*0068*/ 	.byte	0x00, 0xf4, 0x21, 0x00


	//----- nvinfo : EIATTR_KPARAM_INFO
	.align		4
.L_22:
        /*006c*/ 	.byte	0x04, 0x17
        /*006e*/ 	.short	(.L_24 - .L_23)
.L_23:
        /*0070*/ 	.word	0x00000000
        /*0074*/ 	.short	0x0000
        /*0076*/ 	.short	0x0000
        /*0078*/ 	.byte	0x00, 0xf4, 0x21, 0x00


	//----- nvinfo : EIATTR_MAXREG_COUNT
	.align		4
.L_24:
        /*007c*/ 	.byte	0x03, 0x1b
        /*007e*/ 	.short	0x00ff


	//----- nvinfo : EIATTR_EXIT_INSTR_OFFSETS
	.align		4
        /*0080*/ 	.byte	0x04, 0x1c
        /*0082*/ 	.short	(.L_26 - .L_25)


	//   ....[0]....
.L_25:
        /*0084*/ 	.word	0x00000660


	//----- nvinfo : EIATTR_REQNTID
	.align		4
.L_26:
        /*0088*/ 	.byte	0x04, 0x10
        /*008a*/ 	.short	(.L_28 - .L_27)
.L_27:
        /*008c*/ 	.word	0x00000100
        /*0090*/ 	.word	0x00000001
        /*0094*/ 	.word	0x00000001


	//----- nvinfo : EIATTR_CRS_STACK_SIZE
	.align		4
.L_28:
        /*0098*/ 	.byte	0x04, 0x1e
        /*009a*/ 	.short	(.L_30 - .L_29)
.L_29:
        /*009c*/ 	.word	0x00000000
.L_30:


//--------------------- .nv.callgraph             --------------------------
	.section	.nv.callgraph,"",@"SHT_CUDA_CALLGRAPH"
	.align	4
	.sectionentsize	8
	.align		4
        /*0000*/ 	.word	0x00000000
	.align		4
        /*0004*/ 	.word	0xffffffff
	.align		4
        /*0008*/ 	.word	0x00000000
	.align		4
        /*000c*/ 	.word	0xfffffffe
	.align		4
        /*0010*/ 	.word	0x00000000
	.align		4
        /*0014*/ 	.word	0xfffffffd
	.align		4
        /*0018*/ 	.word	0x00000000
	.align		4
        /*001c*/ 	.word	0xfffffffc


//--------------------- .nv.rel.action            --------------------------
	.section	.nv.rel.action,"",@"SHT_CUDA_RELOCINFO"
	.align	8
	.sectionentsize	8
        /*0000*/ 	.byte	0x73, 0x00, 0x00, 0x00, 0x00, 0x00, 0x00, 0x00, 0x00, 0x00, 0x00, 0x11, 0x25, 0x00, 0x05, 0x36


//--------------------- .nv.constant4             --------------------------
	.section	.nv.constant4,"a",@progbits
	.align	8
	.align		8
.nv.constant4:
        /*0000*/ 	.dword	_$_str


//--------------------- .nv.constant0.triton_poi_fused_cat_3 --------------------------
	.section	.nv.constant0.triton_poi_fused_cat_3,"a",@progbits
	.sectionflags	@""
	.align	4
.nv.constant0.triton_poi_fused_cat_3:
	.zero		400


//--------------------- .text.triton_poi_fused_cat_3 --------------------------
	.section	.text.triton_poi_fused_cat_3,"ax",@progbits
	.sectioninfo	@"SHI_REGISTERS=18"
	.align	128
        .global         triton_poi_fused_cat_3
        .type           triton_poi_fused_cat_3,@function
        .size           triton_poi_fused_cat_3,(.L_x_7 - triton_poi_fused_cat_3)
        .other          triton_poi_fused_cat_3,@"STO_CUDA_ENTRY STV_DEFAULT"
triton_poi_fused_cat_3:
.text.triton_poi_fused_cat_3:
[----:B------:R-:W-:Y:S02]  /*0000*/  MOV R1, c[0x0][0x28] ;  /* 0x00000a0000017a02 */ /* 0x000fe40000000f00 */
[----:B------:R-:W0:Y:S01]  /*0010*/  S2R R0, SR_TID.X ;  /* 0x0000000000007919 */ /* 0x000e220000002100 */
[----:B------:R-:W-:Y:S01]  /*0020*/  MOV R2, RZ ;  /* 0x000000ff00027202 */ /* 0x000fe20000000f00 */
[----:B------:R-:W-:Y:S01]  /*0030*/  CS2R R14, SRZ ;  /* 0x00000000000e7805 */ /* 0x000fe2000001ff00 */
[----:B------:R-:W-:Y:S01]  /*0040*/  ULDC.64 UR4, c[0x0][0x118] ;  /* 0x0000460000047ab9 */ /* 0x000fe20000000a00 */
[----:B------:R-:W1:Y:S01]  /*0050*/  S2R R3, SR_CTAID.X ;  /* 0x0000000000037919 */ /* 0x000e620000002500 */
[----:B0-----:R-:W-:-:S04]  /*0060*/  SHF.L.U32 R0, R0, 0x1, RZ ;  /* 0x0000000100007819 */ /* 0x001fc800000006ff */
[----:B------:R-:W-:-:S04]  /*0070*/  LOP3.LUT R0, R0, 0x1fe, RZ, 0xc0, !PT ;  /* 0x000001fe00007812 */ /* 0x000fc800078ec0ff */
[----:B-1----:R-:W-:-:S05]  /*0080*/  LEA R3, R3, R0, 0x9 ;  /* 0x0000000003037211 */ /* 0x002fca00078e48ff */
[----:B------:R-:W-:-:S05]  /*0090*/  IMAD.HI R0, R3, -0x77777777, R2 ;  /* 0x8888888903007827 */ /* 0x000fca00078e0202 */
[----:B------:R-:W-:-:S04]  /*00a0*/  SHF.R.U32.HI R5, RZ, 0x1f, R0 ;  /* 0x0000001fff057819 */ /* 0x000fc80000011600 */
[----:B------:R-:W-:Y:S02]  /*00b0*/  LEA.HI.SX32 R7, R0, R5, 0x13 ;  /* 0x0000000500077211 */ /* 0x000fe400078f9aff */
[----:B------:R-:W-:-:S03]  /*00c0*/  MOV R5, 0x2 ;  /* 0x0000000200057802 */ /* 0x000fc60000000f00 */
[C---:B------:R-:W-:Y:S02]  /*00d0*/  IMAD R0, R7.reuse, -0x3c00, R3 ;  /* 0xffffc40007007824 */ /* 0x040fe400078e0203 */
[----:B------:R-:W-:Y:S02]  /*00e0*/  IMAD R9, R7, 0x3000, RZ ;  /* 0x0000300007097824 */ /* 0x000fe400078e02ff */
[C---:B------:R-:W-:Y:S01]  /*00f0*/  IMAD.WIDE R10, R0.reuse, R5, c[0x0][0x170] ;  /* 0x00005c00000a7625 */ /* 0x040fe200078e0205 */
[----:B------:R-:W-:Y:S02]  /*0100*/  SHF.R.S32.HI R4, RZ, 0x1f, R0 ;  /* 0x0000001fff047819 */ /* 0x000fe40000011400 */
[C---:B------:R-:W-:Y:S02]  /*0110*/  IADD3 R6, P1, R0.reuse, R9, RZ ;  /* 0x0000000900067210 */ /* 0x040fe40007f3e0ff */
[----:B------:R-:W-:Y:S02]  /*0120*/  ISETP.GT.AND P0, PT, R0, 0xbff, PT ;  /* 0x00000bff0000780c */ /* 0x000fe40003f04270 */
[----:B------:R-:W-:-:S02]  /*0130*/  LEA.HI.X.SX32 R9, R9, R4, 0x1, P1 ;  /* 0x0000000409097211 */ /* 0x000fc400008f0eff */
[----:B------:R-:W-:-:S04]  /*0140*/  LEA R12, P1, R6, c[0x0][0x168], 0x1 ;  /* 0x00005a00060c7a11 */ /* 0x000fc800078208ff */
[----:B------:R-:W-:-:S05]  /*0150*/  LEA.HI.X R13, R6, c[0x0][0x16c], R9, 0x1, P1 ;  /* 0x00005b00060d7a11 */ /* 0x000fca00008f0c09 */
[----:B------:R-:W2:Y:S04]  /*0160*/  @P0 LDG.E.EL R15, [R10.64+-0x1800] ;  /* 0xffe800040a0f0981 */ /* 0x000ea8000c2e1900 */
[----:B------:R-:W3:Y:S01]  /*0170*/  @P0 LDG.E.EL R14, [R12.64+-0x1800] ;  /* 0xffe800040c0e0981 */ /* 0x000ee2000c2e1900 */
[----:B------:R-:W-:Y:S01]  /*0180*/  ISETP.GE.AND P0, PT, R0, 0xc00, PT ;  /* 0x00000c000000780c */ /* 0x000fe20003f06270 */
[----:B------:R-:W-:Y:S01]  /*0190*/  IMAD R8, R7, 0xc00, R0 ;  /* 0x00000c0007087824 */ /* 0x000fe200078e0200 */
[----:B------:R-:W-:-:S03]  /*01a0*/  MOV R4, RZ ;  /* 0x000000ff00047202 */ /* 0x000fc60000000f00 */
[----:B------:R-:W-:-:S08]  /*01b0*/  IMAD.WIDE R8, R8, R5, c[0x0][0x160] ;  /* 0x0000580008087625 */ /* 0x000fd000078e0205 */
[----:B------:R0:W5:Y:S01]  /*01c0*/  @!P0 LDG.E.EL R4, [R8.64] ;  /* 0x0000000408048981 */ /* 0x000162000c2e1900 */
[----:B------:R-:W-:Y:S01]  /*01d0*/  BSSY B0, `(.L_x_0) ;  /* 0x0000025000007945 */ /* 0x000fe20003800000 */
[C---:B--2---:R-:W-:Y:S02]  /*01e0*/  SHF.L.U32 R7, R15.reuse, 0x10, RZ ;  /* 0x000000100f077819 */ /* 0x044fe400000006ff */
[----:B------:R-:W-:Y:S02]  /*01f0*/  PRMT R15, R15, 0x7632, R15 ;  /* 0x000076320f0f7816 */ /* 0x000fe4000000000f */
[C---:B---3--:R-:W-:Y:S02]  /*0200*/  SHF.L.U32 R6, R14.reuse, 0x10, RZ ;  /* 0x000000100e067819 */ /* 0x048fe400000006ff */
[----:B------:R-:W-:Y:S02]  /*0210*/  PRMT R14, R14, 0x7632, R14 ;  /* 0x000076320e0e7816 */ /* 0x000fe4000000000e */
[----:B------:R-:W-:Y:S01]  /*0220*/  SHF.L.U32 R0, R15, 0x10, RZ ;  /* 0x000000100f007819 */ /* 0x000fe200000006ff */
[----:B------:R-:W-:-:S04]  /*0230*/  FADD R6, R6, R7 ;  /* 0x0000000706067221 */ /* 0x000fc80000000000 */
[----:B------:R-:W-:-:S04]  /*0240*/  FMUL R7, R6, R6 ;  /* 0x0000000606077220 */ /* 0x000fc80000400000 */
[----:B------:R-:W-:Y:S01]  /*0250*/  FMUL R11, R6, R7 ;  /* 0x00000007060b7220 */ /* 0x000fe20000400000 */
[----:B------:R-:W-:-:S03]  /*0260*/  SHF.L.U32 R7, R14, 0x10, RZ ;  /* 0x000000100e077819 */ /* 0x000fc600000006ff */
[----:B------:R-:W-:Y:S02]  /*0270*/  FFMA R11, R11, 0.044714998453855514526, R6 ;  /* 0x3d3727130b0b7823 */ /* 0x000fe40000000006 */
[----:B------:R-:W-:Y:S02]  /*0280*/  FADD R7, R7, R0 ;  /* 0x0000000007077221 */ /* 0x000fe40000000000 */
[----:B------:R-:W-:Y:S02]  /*0290*/  FMUL R11, R11, 0.79788458347320556641 ;  /* 0x3f4c422a0b0b7820 */ /* 0x000fe40000400000 */
[----:B------:R-:W-:Y:S02]  /*02a0*/  FMUL R0, R7, R7 ;  /* 0x0000000707007220 */ /* 0x000fe40000400000 */
[----:B------:R-:W-:Y:S02]  /*02b0*/  FADD.FTZ R10, |R11|, -RZ ;  /* 0x800000ff0b0a7221 */ /* 0x000fe40000010200 */
[----:B------:R-:W-:-:S03]  /*02c0*/  FMUL R0, R7, R0 ;  /* 0x0000000007007220 */ /* 0x000fc60000400000 */
[----:B------:R-:W-:Y:S01]  /*02d0*/  FSETP.GE.AND P1, PT, R10, 0.60000002384185791016, PT ;  /* 0x3f19999a0a00780b */ /* 0x000fe20003f26000 */
[----:B------:R-:W-:-:S04]  /*02e0*/  FFMA R0, R0, 0.044714998453855514526, R7 ;  /* 0x3d37271300007823 */ /* 0x000fc80000000007 */
[----:B------:R-:W-:-:S08]  /*02f0*/  FMUL R13, R0, 0.79788458347320556641 ;  /* 0x3f4c422a000d7820 */ /* 0x000fd00000400000 */
[----:B------:R-:W-:Y:S05]  /*0300*/  @!P1 BRA `(.L_x_1) ;  /* 0x000000a000009947 */ /* 0x000fea0003800000 */
[C---:B0-----:R-:W-:Y:S01]  /*0310*/  FMUL R0, R10.reuse, 2.8853900432586669922 ;  /* 0x4038aa3b0a007820 */ /* 0x041fe20000400000 */
[----:B------:R-:W-:Y:S02]  /*0320*/  MOV R8, 0x3f800000 ;  /* 0x3f80000000087802 */ /* 0x000fe40000000f00 */
[----:B------:R-:W-:-:S03]  /*0330*/  FSETP.GE.AND P1, PT, R10, 9.010913848876953125, PT ;  /* 0x41102cb40a00780b */ /* 0x000fc60003f26000 */
[----:B------:R-:W0:Y:S02]  /*0340*/  MUFU.EX2 R0, R0 ;  /* 0x0000000000007308 */ /* 0x000e240000000800 */
[----:B0-----:R-:W-:-:S06]  /*0350*/  FADD R9, R0, 1 ;  /* 0x3f80000000097421 */ /* 0x001fcc0000000000 */
[----:B------:R-:W0:Y:S02]  /*0360*/  MUFU.RCP R9, R9 ;  /* 0x0000000900097308 */ /* 0x000e240000001000 */
[----:B0-----:R-:W-:-:S05]  /*0370*/  FFMA.FTZ R8, R9, -2, R8 ;  /* 0xc000000009087823 */ /* 0x001fca0000010008 */
[----:B------:R-:W-:-:S04]  /*0380*/  FSEL R8, R8, 1, !P1 ;  /* 0x3f80000008087808 */ /* 0x000fc80004800000 */
[----:B------:R-:W-:Y:S01]  /*0390*/  LOP3.LUT R8, R8, 0x80000000, R11, 0xf8, !PT ;  /* 0x8000000008087812 */ /* 0x000fe200078ef80b */
[----:B------:R-:W-:Y:S05]  /*03a0*/  BRA `(.L_x_2) ;  /* 0x0000007000007947 */ /* 0x000fea0003800000 */
.L_x_1:
[----:B0-----:R-:W-:Y:S01]  /*03b0*/  MOV R0, 0x3c80f082 ;  /* 0x3c80f08200007802 */ /* 0x001fe20000000f00 */
[----:B------:R-:W-:-:S04]  /*03c0*/  FMUL R9, R11, R11 ;  /* 0x0000000b0b097220 */ /* 0x000fc80000400000 */
[----:B------:R-:W-:-:S04]  /*03d0*/  FFMA.FTZ R0, R9, R0, -0.052303962409496307373 ;  /* 0xbd563cae09007423 */ /* 0x000fc80000010000 */
[----:B------:R-:W-:-:S04]  /*03e0*/  FFMA.FTZ R0, R9, R0, 0.1331529766321182251 ;  /* 0x3e08594109007423 */ /* 0x000fc80000010000 */
[----:B------:R-:W-:-:S04]  /*03f0*/  FFMA.FTZ R0, R9, R0, -0.33332768082618713379 ;  /* 0xbeaaa9ed09007423 */ /* 0x000fc80000010000 */
[----:B------:R-:W-:-:S04]  /*0400*/  FFMA.FTZ R0, R9, R0, RZ ;  /* 0x0000000009007223 */ /* 0x000fc800000100ff */
[----:B------:R-:W-:Y:S02]  /*0410*/  FFMA.FTZ R8, R11, R0, R11 ;  /* 0x000000000b087223 */ /* 0x000fe4000001000b */
.L_x_2:
[----:B------:R-:W-:Y:S05]  /*0420*/  BSYNC B0 ;  /* 0x0000000000007941 */ /* 0x000fea0003800000 */
.L_x_0:
[----:B------:R-:W-:Y:S01]  /*0430*/  FADD.FTZ R12, |R13|, -RZ ;  /* 0x800000ff0d0c7221 */ /* 0x000fe20000010200 */
[----:B------:R-:W-:Y:S04]  /*0440*/  BSSY B0, `(.L_x_3) ;  /* 0x0000014000007945 */ /* 0x000fe80003800000 */
[----:B------:R-:W-:-:S13]  /*0450*/  FSETP.GE.AND P1, PT, R12, 0.60000002384185791016, PT ;  /* 0x3f19999a0c00780b */ /* 0x000fda0003f26000 */
[----:B------:R-:W-:Y:S05]  /*0460*/  @!P1 BRA `(.L_x_4) ;  /* 0x000000a000009947 */ /* 0x000fea0003800000 */
[C---:B------:R-:W-:Y:S01]  /*0470*/  FMUL R9, R12.reuse, 2.8853900432586669922 ;  /* 0x4038aa3b0c097820 */ /* 0x040fe20000400000 */
        /* <DEDUP_REMOVED lines=9> */
.L_x_4:
[----:B------:R-:W-:Y:S01]  /*0510*/  MOV R0, 0x3c80f082 ;  /* 0x3c80f08200007802 */ /* 0x000fe20000000f00 */
[----:B------:R-:W-:-:S04]  /*0520*/  FMUL R9, R13, R13 ;  /* 0x0000000d0d097220 */ /* 0x000fc80000400000 */
[----:B------:R-:W-:-:S04]  /*0530*/  FFMA.FTZ R0, R9, R0, -0.052303962409496307373 ;  /* 0xbd563cae09007423 */ /* 0x000fc80000010000 */
[----:B------:R-:W-:-:S04]  /*0540*/  FFMA.FTZ R0, R9, R0, 0.1331529766321182251 ;  /* 0x3e08594109007423 */ /* 0x000fc80000010000 */
[----:B------:R-:W-:-:S04]  /*0550*/  FFMA.FTZ R0, R9, R0, -0.33332768082618713379 ;  /* 0xbeaaa9ed09007423 */ /* 0x000fc80000010000 */
[----:B------:R-:W-:-:S04]  /*0560*/  FFMA.FTZ R0, R9, R0, RZ ;  /* 0x0000000009007223 */ /* 0x000fc800000100ff */
[----:B------:R-:W-:Y:S02]  /*0570*/  FFMA.FTZ R0, R13, R0, R13 ;  /* 0x000000000d007223 */ /* 0x000fe4000001000d */
.L_x_5:
[----:B------:R-:W-:Y:S05]  /*0580*/  BSYNC B0 ;  /* 0x0000000000007941 */ /* 0x000fea0003800000 */
.L_x_3:
[----:B------:R-:W-:Y:S01]  /*0590*/  FMUL R7, R7, 0.5 ;  /* 0x3f00000007077820 */ /* 0x000fe20000400000 */
[----:B------:R-:W-:Y:S01]  /*05a0*/  FMUL R6, R6, 0.5 ;  /* 0x3f00000006067820 */ /* 0x000fe20000400000 */
[----:B------:R-:W-:Y:S01]  /*05b0*/  FADD R9, R8, 1 ;  /* 0x3f80000008097421 */ /* 0x000fe20000000000 */
[----:B------:R-:W-:Y:S01]  /*05c0*/  FADD R0, R0, 1 ;  /* 0x3f80000000007421 */ /* 0x000fe20000000000 */
[----:B------:R-:W-:Y:S02]  /*05d0*/  IMAD.WIDE R2, R3, R5, c[0x0][0x178] ;  /* 0x00005e0003027625 */ /* 0x000fe400078e0205 */
[----:B------:R-:W-:Y:S01]  /*05e0*/  FMUL R6, R6, R9 ;  /* 0x0000000906067220 */ /* 0x000fe20000400000 */
[----:B------:R-:W-:-:S05]  /*05f0*/  FMUL R7, R7, R0 ;  /* 0x0000000007077220 */ /* 0x000fca0000400000 */
[----:B------:R-:W-:-:S04]  /*0600*/  F2FP.BF16.PACK_AB R6, R6, R7 ;  /* 0x000000070606723e */ /* 0x000fc800000010ff */
[----:B------:R-:W-:Y:S02]  /*0610*/  PRMT R7, R6, 0x7632, R7 ;  /* 0x0000763206077816 */ /* 0x000fe40000000007 */
[C---:B-----5:R-:W-:Y:S02]  /*0620*/  @!P0 PRMT R6, R4.reuse, 0x7632, R6 ;  /* 0x0000763204068816 */ /* 0x060fe40000000006 */
[----:B------:R-:W-:-:S04]  /*0630*/  SEL R7, R4, R7, !P0 ;  /* 0x0000000704077207 */ /* 0x000fc80004000000 */
[----:B------:R-:W-:-:S05]  /*0640*/  PRMT R7, R7, 0x5410, R6 ;  /* 0x0000541007077816 */ /* 0x000fca0000000006 */
[----:B------:R-:W-:Y:S01]  /*0650*/  STG.E [R2.64], R7 ;  /* 0x0000000702007986 */ /* 0x000fe2000c101904 */
[----:B------:R-:W-:Y:S05]  /*0660*/  EXIT ;  /* 0x000000000000794d */ /* 0x000fea0003800000 */
.L_x_6:
[----:B------:R-:W-:-:S00]  /*0670*/  BRA `(.L_x_6) ;  /* 0xfffffff000007947 */ /* 0x000fc0000383ffff */
[----:B------:R-:W-:-:S00]  /*0680*/  NOP ;  /* 0x0000000000007918 */ /* 0x000fc00000000000 */
[----:B------:R-:W-:-:S00]  /*0690*/  NOP ;  /* 0x0000000000007918 */ /* 0x000fc00000000000 */
[----:B------:R-:W-:-:S00]  /*06a0*/  NOP ;  /* 0x0000000000007918 */ /* 0x000fc00000000000 */
[----:B------:R-:W-:-:S00]  /*06b0*/  NOP ;  /* 0x0000000000007918 */ /* 0x000fc00000000000 */
[----:B------:R-:W-:-:S00]  /*06c0*/  NOP ;  /* 0x0000000000007918 */ /* 0x000fc00000000000 */
[----:B------:R-:W-:-:S00]  /*06d0*/  NOP ;  /* 0x0000000000007918 */ /* 0x000fc00000000000 */
[----:B------:R-:W-:-:S00]  /*06e0*/  NOP ;  /* 0x0000000000007918 */ /* 0x000fc00000000000 */
[----:B------:R-:W-:-:S00]  /*06f0*/  NOP ;  /* 0x0000000000007918 */ /* 0x000fc00000000000 */
.L_x_7:


//--------------------- .nv.global.init           --------------------------
	.section	.nv.global.init,"aw",@progbits
.nv.global.init:
	.type		_$_str,@object
	.size		_$_str,(.L_0 - _$_str)
_$_str:
        /*0000*/ 	.byte	0x5f, 0x5f, 0x43, 0x55, 0x44, 0x41, 0x5f, 0x46, 0x54, 0x5a, 0x00
.L_0:
